	.headerflags	@"EF_CUDA_TEXMODE_UNIFIED EF_CUDA_64BIT_ADDRESS EF_CUDA_ACCELERATORS EF_CUDA_SM90 EF_CUDA_VIRTUAL_SM(EF_CUDA_SM90)"
	.elftype	@"ET_EXEC"


//--------------------- .nv.info                  --------------------------
	.section	.nv.info,"",@"SHT_CUDA_INFO"
	.align	4


	//----- nvinfo : EIATTR_REGCOUNT
	.align		4
        /*0000*/ 	.byte	0x04, 0x2f
        /*0002*/ 	.short	(.L_3 - .L_2)
	.align		4
.L_2:
        /*0004*/ 	.word	index@(triton_poi_fused_tanh_1)
        /*0008*/ 	.word	0x00000018


	//----- nvinfo : EIATTR_MIN_STACK_SIZE
	.align		4
.L_3:
        /*000c*/ 	.byte	0x04, 0x12
        /*000e*/ 	.short	(.L_5 - .L_4)
	.align		4
.L_4:
        /*0010*/ 	.word	index@(triton_poi_fused_tanh_1)
        /*0014*/ 	.word	0x00000000


	//----- nvinfo : EIATTR_FRAME_SIZE
	.align		4
.L_5:
        /*0018*/ 	.byte	0x04, 0x11
        /*001a*/ 	.short	(.L_7 - .L_6)
	.align		4
.L_6:
        /*001c*/ 	.word	index@(triton_poi_fused_tanh_1)
        /*0020*/ 	.word	0x00000000


	//----- nvinfo : EIATTR_MIN_STACK_SIZE
	.align		4
.L_7:
        /*0024*/ 	.byte	0x04, 0x12
        /*0026*/ 	.short	(.L_9 - .L_8)
	.align		4
.L_8:
        /*0028*/ 	.word	index@(triton_poi_fused_tanh_1)
        /*002c*/ 	.word	0x00000000
.L_9:


//--------------------- .nv.info.triton_poi_fused_tanh_1 --------------------------
	.section	.nv.info.triton_poi_fused_tanh_1,"",@"SHT_CUDA_INFO"
	.sectionflags	@""
	.align	4


	//----- nvinfo : EIATTR_CUDA_API_VERSION
	.align		4
        /*0000*/ 	.byte	0x04, 0x37
        /*0002*/ 	.short	(.L_11 - .L_10)
.L_10:
        /*0004*/ 	.word	0x0000007c


	//----- nvinfo : EIATTR_KPARAM_INFO
	.align		4
.L_11:
        /*0008*/ 	.byte	0x04, 0x17
        /*000a*/ 	.short	(.L_13 - .L_12)
.L_12:
        /*000c*/ 	.word	0x00000000
        /*0010*/ 	.short	0x0008
        /*0012*/ 	.short	0x003c
        /*0014*/ 	.byte	0x00, 0xf0, 0x11, 0x00


	//----- nvinfo : EIATTR_KPARAM_INFO
	.align		4
.L_13:
        /*0018*/ 	.byte	0x04, 0x17
        /*001a*/ 	.short	(.L_15 - .L_14)
.L_14:
        /*001c*/ 	.word	0x00000000
        /*0020*/ 	.short	0x0007
        /*0022*/ 	.short	0x0038
        /*0024*/ 	.byte	0x00, 0xf0, 0x11, 0x00


	//----- nvinfo : EIATTR_KPARAM_INFO
	.align		4
.L_15:
        /*0028*/ 	.byte	0x04, 0x17
        /*002a*/ 	.short	(.L_17 - .L_16)
.L_16:
        /*002c*/ 	.word	0x00000000
        /*0030*/ 	.short	0x0006
        /*0032*/ 	.short	0x0030
        /*0034*/ 	.byte	0x00, 0xf4, 0x21, 0x00


	//----- nvinfo : EIATTR_KPARAM_INFO
	.align		4
.L_17:
        /*0038*/ 	.byte	0x04, 0x17
        /*003a*/ 	.short	(.L_19 - .L_18)
.L_18:
        /*003c*/ 	.word	0x00000000
        /*0040*/ 	.short	0x0005
        /*0042*/ 	.short	0x0028
        /*0044*/ 	.byte	0x00, 0xf4, 0x21, 0x00


	//----- nvinfo : EIATTR_KPARAM_INFO
	.align		4
.L_19:
        /*0048*/ 	.byte	0x04, 0x17
        /*004a*/ 	.short	(.L_21 - .L_20)
.L_20:
        /*004c*/ 	.word	0x00000000
        /*0050*/ 	.short	0x0004
        /*0052*/ 	.short	0x0020
        /*0054*/ 	.byte	0x00, 0xf4, 0x21, 0x00


	//----- nvinfo : EIATTR_KPARAM_INFO
	.align		4
.L_21:
        /*0058*/ 	.byte	0x04, 0x17
        /*005a*/ 	.short	(.L_23 - .L_22)
.L_22:
        /*005c*/ 	.word	0x00000000
        /*0060*/ 	.short	0x0003
        /*0062*/ 	.short	0x0018
        /*0064*/ 	.byte	0x00, 0xf4, 0x21, 0x00


	//----- nvinfo : EIATTR_KPARAM_INFO
	.align		4
.L_23:
        /*0068*/ 	.byte	0x04, 0x17
        /*006a*/ 	.short	(.L_25 - .L_24)
.L_24:
        /*006c*/ 	.word	0x00000000
        /*0070*/ 	.short	0x0002
        /*0072*/ 	.short	0x0010
        /*0074*/ 	.byte	0x00, 0xf4, 0x21, 0x00


	//----- nvinfo : EIATTR_KPARAM_INFO
	.align		4
.L_25:
        /*0078*/ 	.byte	0x04, 0x17
        /*007a*/ 	.short	(.L_27 - .L_26)
.L_26:
        /*007c*/ 	.word	0x00000000
        /*0080*/ 	.short	0x0001
        /*0082*/ 	.short	0x0008
        /*0084*/ 	.byte	0x00, 0xf4, 0x21, 0x00


	//----- nvinfo : EIATTR_KPARAM_INFO
	.align		4
.L_27:
        /*0088*/ 	.byte	0x04, 0x17
        /*008a*/ 	.short	(.L_29 - .L_28)
.L_28:
        /*008c*/ 	.word	0x00000000
        /*0090*/ 	.short	0x0000
        /*0092*/ 	.short	0x0000
        /*0094*/ 	.byte	0x00, 0xf4, 0x21, 0x00


	//----- nvinfo : EIATTR_SPARSE_MMA_MASK
	.align		4
.L_29:
        /*0098*/ 	.byte	0x03, 0x50
        /*009a*/ 	.short	0x0000


	//----- nvinfo : EIATTR_MAXREG_COUNT
	.align		4
        /*009c*/ 	.byte	0x03, 0x1b
        /*009e*/ 	.short	0x00ff


	//----- nvinfo : EIATTR_EXIT_INSTR_OFFSETS
	.align		4
        /*00a0*/ 	.byte	0x04, 0x1c
        /*00a2*/ 	.short	(.L_31 - .L_30)


	//   ....[0]....
.L_30:
        /*00a4*/ 	.word	0x000006f0


	//   ....[1]....
        /*00a8*/ 	.word	0x00000710


	//----- nvinfo : EIATTR_REQNTID
	.align		4
.L_31:
        /*00ac*/ 	.byte	0x04, 0x10
        /*00ae*/ 	.short	(.L_33 - .L_32)
.L_32:
        /*00b0*/ 	.word	0x00000020
        /*00b4*/ 	.word	0x00000001
        /*00b8*/ 	.word	0x00000001


	//----- nvinfo : EIATTR_CRS_STACK_SIZE
	.align		4
.L_33:
        /*00bc*/ 	.byte	0x04, 0x1e
        /*00be*/ 	.short	(.L_35 - .L_34)
.L_34:
        /*00c0*/ 	.word	0x00000000


	//----- nvinfo : EIATTR_CBANK_PARAM_SIZE
	.align		4
.L_35:
        /*00c4*/ 	.byte	0x03, 0x19
        /*00c6*/ 	.short	0x0040


	//----- nvinfo : EIATTR_PARAM_CBANK
	.align		4
        /*00c8*/ 	.byte	0x04, 0x0a
        /*00ca*/ 	.short	(.L_37 - .L_36)
	.align		4
.L_36:
        /*00cc*/ 	.word	index@(.nv.constant0.triton_poi_fused_tanh_1)
        /*00d0*/ 	.short	0x0210
        /*00d2*/ 	.short	0x0040


	//----- nvinfo : EIATTR_SW_WAR
	.align		4
.L_37:
        /*00d4*/ 	.byte	0x04, 0x36
        /*00d6*/ 	.short	(.L_39 - .L_38)
.L_38:
        /*00d8*/ 	.word	0x00000008
.L_39:


//--------------------- .nv.callgraph             --------------------------
	.section	.nv.callgraph,"",@"SHT_CUDA_CALLGRAPH"
	.align	4
	.sectionentsize	8
	.align		4
        /*0000*/ 	.word	0x00000000
	.align		4
        /*0004*/ 	.word	0xffffffff
	.align		4
        /*0008*/ 	.word	0x00000000
	.align		4
        /*000c*/ 	.word	0xfffffffe
	.align		4
        /*0010*/ 	.word	0x00000000
	.align		4
        /*0014*/ 	.word	0xfffffffd
	.align		4
        /*0018*/ 	.word	0x00000000
	.align		4
        /*001c*/ 	.word	0xfffffffc


//--------------------- .nv.constant4             --------------------------
	.section	.nv.constant4,"a",@progbits
	.align	8
	.align		8
.nv.constant4:
        /*0000*/ 	.dword	_$_str
	.align		8
        /*0008*/ 	.dword	_$_str_$_2


//--------------------- .text.triton_poi_fused_tanh_1 --------------------------
	.section	.text.triton_poi_fused_tanh_1,"ax",@progbits
	.sectionflags	@"SHF_BARRIERS=1"
	.align	128
        .global         triton_poi_fused_tanh_1
        .type           triton_poi_fused_tanh_1,@function
        .size           triton_poi_fused_tanh_1,(.L_x_4 - triton_poi_fused_tanh_1)
        .other          triton_poi_fused_tanh_1,@"STO_CUDA_ENTRY STV_DEFAULT"
triton_poi_fused_tanh_1:
.text.triton_poi_fused_tanh_1:
[----:B------:R-:W0:Y:S01]  /*0000*/  LDC R1, c[0x0][0x28] ;  /* 0x00000a00ff017b82 */ /* 0x000e220000000800 */
[----:B------:R-:W1:Y:S07]  /*0010*/  S2R R0, SR_TID.X ;  /* 0x0000000000007919 */ /* 0x000e6e0000002100 */
[----:B------:R-:W2:Y:S01]  /*0020*/  LDC.64 R6, c[0x0][0x210] ;  /* 0x00008400ff067b82 */ /* 0x000ea20000000a00 */
[----:B------:R-:W-:Y:S01]  /*0030*/  ULDC.64 UR6, c[0x0][0x208] ;  /* 0x0000820000067ab9 */ /* 0x000fe20000000a00 */
[----:B------:R-:W-:Y:S01]  /*0040*/  CS2R R20, SRZ ;  /* 0x0000000000147805 */ /* 0x000fe2000001ff00 */
[----:B------:R-:W3:Y:S01]  /*0050*/  S2R R9, SR_CTAID.Y ;  /* 0x0000000000097919 */ /* 0x000ee20000002600 */
[----:B------:R-:W4:Y:S04]  /*0060*/  S2R R12, SR_CTAID.X ;  /* 0x00000000000c7919 */ /* 0x000f280000002500 */
[----:B------:R-:W5:Y:S08]  /*0070*/  LDC.64 R4, c[0x0][0x218] ;  /* 0x00008600ff047b82 */ /* 0x000f700000000a00 */
[----:B------:R-:W2:Y:S01]  /*0080*/  LDC.64 R10, c[0x0][0x228] ;  /* 0x00008a00ff0a7b82 */ /* 0x000ea20000000a00 */
[----:B-1----:R-:W-:-:S02]  /*0090*/  SHF.R.U32.HI R2, RZ, 0x2, R0 ;  /* 0x00000002ff027819 */ /* 0x002fc40000011600 */
[----:B------:R-:W-:Y:S01]  /*00a0*/  SHF.R.U32.HI R16, RZ, 0x3, R0 ;  /* 0x00000003ff107819 */ /* 0x000fe20000011600 */
[----:B---3--:R-:W-:Y:S01]  /*00b0*/  IMAD.SHL.U32 R3, R9, 0x8, RZ ;  /* 0x0000000809037824 */ /* 0x008fe200078e00ff */
[----:B------:R-:W-:Y:S02]  /*00c0*/  SGXT.U32 R2, R2, 0x3 ;  /* 0x000000030202781a */ /* 0x000fe40000000000 */
[----:B------:R-:W-:Y:S01]  /*00d0*/  SHF.R.S32.HI R13, RZ, 0x1c, R9 ;  /* 0x0000001cff0d7819 */ /* 0x000fe20000011409 */
[----:B----4-:R-:W-:Y:S01]  /*00e0*/  IMAD.SHL.U32 R9, R12, 0x4, RZ ;  /* 0x000000040c097824 */ /* 0x010fe200078e00ff */
[----:B------:R-:W-:Y:S02]  /*00f0*/  LOP3.LUT R8, R3, 0x7, R0, 0xf8, !PT ;  /* 0x0000000703087812 */ /* 0x000fe400078ef800 */
[----:B------:R-:W-:Y:S02]  /*0100*/  LOP3.LUT R2, R3, R2, RZ, 0xfc, !PT ;  /* 0x0000000203027212 */ /* 0x000fe400078efcff */
[----:B------:R-:W-:-:S02]  /*0110*/  SHF.R.S32.HI R3, RZ, 0x1f, R8 ;  /* 0x0000001fff037819 */ /* 0x000fc40000011408 */
[----:B------:R-:W-:Y:S02]  /*0120*/  SGXT.U32 R16, R16, 0x2 ;  /* 0x000000021010781a */ /* 0x000fe40000000000 */
[----:B------:R-:W-:Y:S02]  /*0130*/  LEA.HI R12, R3, R8, RZ, 0x2 ;  /* 0x00000008030c7211 */ /* 0x000fe400078f10ff */
[----:B------:R-:W-:Y:S02]  /*0140*/  LOP3.LUT R3, R9, 0x3, R0, 0xf8, !PT ;  /* 0x0000000309037812 */ /* 0x000fe400078ef800 */
[C---:B------:R-:W-:Y:S02]  /*0150*/  LOP3.LUT R15, R12.reuse, 0xfffffffc, RZ, 0xc0, !PT ;  /* 0xfffffffc0c0f7812 */ /* 0x040fe400078ec0ff */
[----:B------:R-:W-:Y:S02]  /*0160*/  LOP3.LUT R9, R9, R16, RZ, 0xfc, !PT ;  /* 0x0000001009097212 */ /* 0x000fe400078efcff */
[----:B------:R-:W-:Y:S01]  /*0170*/  SHF.L.U32 R17, R12, 0x2, RZ ;  /* 0x000000020c117819 */ /* 0x000fe200000006ff */
[----:B------:R-:W-:Y:S01]  /*0180*/  IMAD.IADD R14, R8, 0x1, -R15 ;  /* 0x00000001080e7824 */ /* 0x000fe200078e0a0f */
[----:B------:R-:W-:Y:S01]  /*0190*/  ISETP.GE.AND P2, PT, R9, 0x4, PT ;  /* 0x000000040900780c */ /* 0x000fe20003f46270 */
[----:B------:R-:W-:Y:S01]  /*01a0*/  HFMA2.MMA R18, -RZ, RZ, 0, 0 ;  /* 0x00000000ff127435 */ /* 0x000fe200000001ff */
[----:B------:R-:W-:Y:S01]  /*01b0*/  LOP3.LUT R17, R17, 0xfffffff0, RZ, 0xc0, !PT ;  /* 0xfffffff011117812 */ /* 0x000fe200078ec0ff */
[C---:B-----5:R-:W-:Y:S01]  /*01c0*/  IMAD.WIDE R4, R9.reuse, 0x4, R4 ;  /* 0x0000000409047825 */ /* 0x060fe200078e0204 */
[----:B------:R-:W-:-:S02]  /*01d0*/  LEA R14, R9, R14, 0x2 ;  /* 0x0000000e090e7211 */ /* 0x000fc400078e10ff */
[----:B------:R-:W-:Y:S02]  /*01e0*/  SGXT R13, R13, 0x1 ;  /* 0x000000010d0d781a */ /* 0x000fe40000000200 */
[----:B------:R-:W-:Y:S01]  /*01f0*/  ISETP.LT.AND P1, PT, R8, 0x10, !P2 ;  /* 0x000000100800780c */ /* 0x000fe20005721270 */
[----:B------:R-:W-:Y:S01]  /*0200*/  IMAD.IADD R17, R14, 0x1, R17 ;  /* 0x000000010e117824 */ /* 0x000fe200078e0211 */
[----:B------:R-:W-:Y:S01]  /*0210*/  LEA.HI R13, R13, R2, RZ, 0x2 ;  /* 0x000000020d0d7211 */ /* 0x000fe200078f10ff */
[----:B------:R-:W1:Y:S01]  /*0220*/  LDC.64 R8, c[0x0][0x220] ;  /* 0x00008800ff087b82 */ /* 0x000e620000000a00 */
[----:B------:R-:W-:Y:S01]  /*0230*/  ISETP.GE.AND P0, PT, R3, 0x4, PT ;  /* 0x000000040300780c */ /* 0x000fe20003f06270 */
[----:B--2---:R-:W-:Y:S01]  /*0240*/  IMAD.WIDE R6, R17, 0x4, R6 ;  /* 0x0000000411067825 */ /* 0x004fe200078e0206 */
[----:B------:R-:W-:Y:S01]  /*0250*/  LOP3.LUT R13, R13, 0x3ffffffc, RZ, 0xc0, !PT ;  /* 0x3ffffffc0d0d7812 */ /* 0x000fe200078ec0ff */
[----:B------:R2:W3:Y:S01]  /*0260*/  @!P2 LDG.E.EL R18, desc[UR6][R4.64] ;  /* 0x000000060412a981 */ /* 0x0004e2000c2e1900 */
[----:B------:R-:W-:Y:S01]  /*0270*/  ISETP.LT.AND P0, PT, R2, 0x10, !P0 ;  /* 0x000000100200780c */ /* 0x000fe20004701270 */
[----:B------:R-:W-:-:S02]  /*0280*/  IMAD.MOV.U32 R17, RZ, RZ, RZ ;  /* 0x000000ffff117224 */ /* 0x000fc400078e00ff */
[----:B------:R-:W-:Y:S01]  /*0290*/  IMAD.IADD R12, R2, 0x1, -R13 ;  /* 0x00000001020c7824 */ /* 0x000fe200078e0a0d */
[----:B------:R-:W4:Y:S03]  /*02a0*/  LDC.64 R14, c[0x0][0x238] ;  /* 0x00008e00ff0e7b82 */ /* 0x000f260000000a00 */
[----:B------:R-:W3:Y:S01]  /*02b0*/  @P1 LDG.E.EL R17, desc[UR6][R6.64] ;  /* 0x0000000606111981 */ /* 0x000ee2000c2e1900 */
[----:B------:R-:W-:-:S04]  /*02c0*/  IMAD R19, R12, 0x4, R3 ;  /* 0x000000040c137824 */ /* 0x000fc800078e0203 */
[C---:B0-----:R-:W-:Y:S01]  /*02d0*/  IMAD.WIDE R10, R19.reuse, 0x4, R10 ;  /* 0x00000004130a7825 */ /* 0x041fe200078e020a */
[----:B------:R-:W0:Y:S04]  /*02e0*/  LDC.64 R12, c[0x0][0x230] ;  /* 0x00008c00ff0c7b82 */ /* 0x000e280000000a00 */
[----:B------:R0:W5:Y:S01]  /*02f0*/  @P0 LDG.E.EL R21, desc[UR6][R10.64] ;  /* 0x000000060a150981 */ /* 0x000162000c2e1900 */
[----:B-1----:R-:W-:-:S05]  /*0300*/  IMAD.WIDE R8, R19, 0x4, R8 ;  /* 0x0000000413087825 */ /* 0x002fca00078e0208 */
[----:B------:R1:W5:Y:S01]  /*0310*/  @P0 LDG.E.EL R20, desc[UR6][R8.64] ;  /* 0x0000000608140981 */ /* 0x000362000c2e1900 */
[----:B--2---:R-:W-:Y:S02]  /*0320*/  IMAD.MOV.U32 R5, RZ, RZ, RZ ;  /* 0x000000ffff057224 */ /* 0x004fe400078e00ff */
[----:B0-----:R-:W-:-:S04]  /*0330*/  IMAD.WIDE R10, R19, 0x4, R12 ;  /* 0x00000004130a7825 */ /* 0x001fc800078e020c */
[----:B----4-:R-:W-:Y:S01]  /*0340*/  IMAD.WIDE R12, R19, 0x4, R14 ;  /* 0x00000004130c7825 */ /* 0x010fe200078e020e */
[----:B------:R-:W-:-:S04]  /*0350*/  MOV R14, RZ ;  /* 0x000000ff000e7202 */ /* 0x000fc80000000f00 */
[----:B------:R-:W2:Y:S04]  /*0360*/  @P0 LDG.E.EL R5, desc[UR6][R12.64] ;  /* 0x000000060c050981 */ /* 0x000ea8000c2e1900 */
[----:B------:R-:W2:Y:S01]  /*0370*/  @P0 LDG.E.EL R14, desc[UR6][R10.64] ;  /* 0x000000060a0e0981 */ /* 0x000ea2000c2e1900 */
[----:B------:R-:W0:Y:S01]  /*0380*/  S2UR UR5, SR_CgaCtaId ;  /* 0x00000000000579c3 */ /* 0x000e220000008800 */
[----:B------:R-:W-:Y:S01]  /*0390*/  SHF.L.U32 R4, R0, 0x2, RZ ;  /* 0x0000000200047819 */ /* 0x000fe200000006ff */
[----:B------:R-:W-:-:S03]  /*03a0*/  UMOV UR4, 0x400 ;  /* 0x0000040000047882 */ /* 0x000fc60000000000 */
[----:B------:R-:W-:-:S04]  /*03b0*/  LOP3.LUT R7, R4, 0x1c, RZ, 0xc0, !PT ;  /* 0x0000001c04077812 */ /* 0x000fc800078ec0ff */
[----:B------:R-:W-:Y:S01]  /*03c0*/  LOP3.LUT R16, R7, R16, RZ, 0xfc, !PT ;  /* 0x0000001007107212 */ /* 0x000fe200078efcff */
[----:B0-----:R-:W-:-:S06]  /*03d0*/  UPRMT UR4, UR5, 0x654, UR4 ;  /* 0x0000065405047896 */ /* 0x001fcc0008000004 */
[----:B------:R-:W-:-:S04]  /*03e0*/  VIADD R7, R7, UR4 ;  /* 0x0000000407077c36 */ /* 0x000fc80008000000 */
[----:B------:R-:W-:Y:S01]  /*03f0*/  IMAD R16, R16, 0x4, R7 ;  /* 0x0000000410107824 */ /* 0x000fe200078e0207 */
[C---:B------:R-:W-:Y:S02]  /*0400*/  LOP3.LUT R4, R0.reuse, 0x1c, RZ, 0xc0, !PT ;  /* 0x0000001c00047812 */ /* 0x040fe400078ec0ff */
[----:B------:R-:W-:Y:S02]  /*0410*/  LOP3.LUT R0, R0, 0x1f, RZ, 0xc0, !PT ;  /* 0x0000001f00007812 */ /* 0x000fe400078ec0ff */
[----:B-1----:R-:W-:-:S04]  /*0420*/  IADD3 R9, R4, UR4, RZ ;  /* 0x0000000404097c10 */ /* 0x002fc8000fffe0ff */
[----:B------:R-:W-:Y:S01]  /*0430*/  LEA R0, R0, R9, 0x2 ;  /* 0x0000000900007211 */ /* 0x000fe200078e10ff */
[----:B------:R-:W-:Y:S01]  /*0440*/  IMAD.MOV.U32 R9, RZ, RZ, 0x3e800000 ;  /* 0x3e800000ff097424 */ /* 0x000fe200078e00ff */
[----:B------:R-:W-:Y:S01]  /*0450*/  BSSY B0, `(.L_x_0) ;  /* 0x0000026000007945 */ /* 0x000fe20003800000 */
[----:B---3--:R-:W-:-:S05]  /*0460*/  FADD R17, R18, R17 ;  /* 0x0000001112117221 */ /* 0x008fca0000000000 */
[----:B------:R-:W-:Y:S01]  /*0470*/  STS [R16], R17 ;  /* 0x0000001110007388 */ /* 0x000fe20000000800 */
[----:B------:R-:W-:Y:S01]  /*0480*/  BAR.SYNC.DEFER_BLOCKING 0x0 ;  /* 0x0000000000007b1d */ /* 0x000fe20000010000 */
[----:B-----5:R-:W-:-:S05]  /*0490*/  FADD R21, R21, 9.9999997473787516356e-06 ;  /* 0x3727c5ac15157421 */ /* 0x020fca0000000000 */
[----:B------:R-:W0:Y:S02]  /*04a0*/  MUFU.SQRT R6, R21 ;  /* 0x0000001500067308 */ /* 0x000e240000002000 */
[C---:B0-----:R-:W-:Y:S01]  /*04b0*/  FSETP.GT.AND P1, PT, R6.reuse, 8.50705917302346158658e+37, PT ;  /* 0x7e8000000600780b */ /* 0x041fe20003f24000 */
[----:B------:R-:W0:Y:S01]  /*04c0*/  LDS R7, [R0] ;  /* 0x0000000000077984 */ /* 0x000e220000000800 */
[----:B------:R-:W-:-:S11]  /*04d0*/  FSETP.GEU.AND P2, PT, R6, 1.175494350822287508e-38, PT ;  /* 0x008000000600780b */ /* 0x000fd60003f4e000 */
[----:B------:R-:W-:-:S04]  /*04e0*/  @P1 FMUL R6, R6, 0.25 ;  /* 0x3e80000006061820 */ /* 0x000fc80000400000 */
[----:B------:R-:W-:-:S06]  /*04f0*/  @!P2 FMUL R6, R6, 16777216 ;  /* 0x4b8000000606a820 */ /* 0x000fcc0000400000 */
[----:B------:R-:W1:Y:S01]  /*0500*/  MUFU.RCP R6, R6 ;  /* 0x0000000600067308 */ /* 0x000e620000001000 */
[----:B------:R-:W-:-:S05]  /*0510*/  FSEL R9, R9, 1, P1 ;  /* 0x3f80000009097808 */ /* 0x000fca0000800000 */
[----:B------:R-:W-:-:S04]  /*0520*/  @!P2 FMUL R9, R9, 16777216 ;  /* 0x4b8000000909a820 */ /* 0x000fc80000400000 */
[----:B-1----:R-:W-:Y:S01]  /*0530*/  FMUL R4, R6, R9 ;  /* 0x0000000906047220 */ /* 0x002fe20000400000 */
[----:B0-----:R-:W-:-:S04]  /*0540*/  FADD R7, R7, -R20 ;  /* 0x8000001407077221 */ /* 0x001fc80000000000 */
[----:B------:R-:W-:-:S04]  /*0550*/  FMUL R4, R7, R4 ;  /* 0x0000000407047220 */ /* 0x000fc80000400000 */
[----:B--2---:R-:W-:-:S04]  /*0560*/  FFMA R7, R4, R14, R5 ;  /* 0x0000000e04077223 */ /* 0x004fc80000000005 */
[----:B------:R-:W-:-:S05]  /*0570*/  FADD.FTZ R8, |R7|, -RZ ;  /* 0x800000ff07087221 */ /* 0x000fca0000010200 */
[----:B------:R-:W-:-:S13]  /*0580*/  FSETP.GE.AND P1, PT, R8, 0.60000002384185791016, PT ;  /* 0x3f19999a0800780b */ /* 0x000fda0003f26000 */
[----:B------:R-:W-:Y:S05]  /*0590*/  @!P1 BRA `(.L_x_1) ;  /* 0x0000000000289947 */ /* 0x000fea0003800000 */
[C---:B------:R-:W-:Y:S01]  /*05a0*/  FMUL R0, R8.reuse, 2.8853900432586669922 ;  /* 0x4038aa3b08007820 */ /* 0x040fe20000400000 */
[----:B------:R-:W-:Y:S02]  /*05b0*/  MOV R5, 0x3f800000 ;  /* 0x3f80000000057802 */ /* 0x000fe40000000f00 */
[----:B------:R-:W-:-:S03]  /*05c0*/  FSETP.GE.AND P1, PT, R8, 9.010913848876953125, PT ;  /* 0x41102cb40800780b */ /* 0x000fc60003f26000 */
[----:B------:R-:W0:Y:S02]  /*05d0*/  MUFU.EX2 R0, R0 ;  /* 0x0000000000007308 */ /* 0x000e240000000800 */
[----:B0-----:R-:W-:-:S06]  /*05e0*/  FADD R4, R0, 1 ;  /* 0x3f80000000047421 */ /* 0x001fcc0000000000 */
[----:B------:R-:W0:Y:S02]  /*05f0*/  MUFU.RCP R4, R4 ;  /* 0x0000000400047308 */ /* 0x000e240000001000 */
[----:B0-----:R-:W-:-:S05]  /*0600*/  FFMA.FTZ R5, R4, -2, R5 ;  /* 0xc000000004057823 */ /* 0x001fca0000010005 */
[----:B------:R-:W-:-:S04]  /*0610*/  FSEL R5, R5, 1, !P1 ;  /* 0x3f80000005057808 */ /* 0x000fc80004800000 */
[----:B------:R-:W-:Y:S01]  /*0620*/  LOP3.LUT R7, R5, 0x80000000, R7, 0xf8, !PT ;  /* 0x8000000005077812 */ /* 0x000fe200078ef807 */
[----:B------:R-:W-:Y:S06]  /*0630*/  BRA `(.L_x_2) ;  /* 0x00000000001c7947 */ /* 0x000fec0003800000 */
.L_x_1:
[----:B------:R-:W-:Y:S02]  /*0640*/  IMAD.MOV.U32 R0, RZ, RZ, 0x3c80f082 ;  /* 0x3c80f082ff007424 */ /* 0x000fe400078e00ff */
[----:B------:R-:W-:-:S04]  /*0650*/  FMUL R5, R7, R7 ;  /* 0x0000000707057220 */ /* 0x000fc80000400000 */
[----:B------:R-:W-:-:S04]  /*0660*/  FFMA.FTZ R0, R5, R0, -0.052303962409496307373 ;  /* 0xbd563cae05007423 */ /* 0x000fc80000010000 */
[----:B------:R-:W-:-:S04]  /*0670*/  FFMA.FTZ R0, R5, R0, 0.1331529766321182251 ;  /* 0x3e08594105007423 */ /* 0x000fc80000010000 */
[----:B------:R-:W-:-:S04]  /*0680*/  FFMA.FTZ R0, R5, R0, -0.33332768082618713379 ;  /* 0xbeaaa9ed05007423 */ /* 0x000fc80000010000 */
[----:B------:R-:W-:-:S04]  /*0690*/  FFMA.FTZ R0, R5, R0, RZ ;  /* 0x0000000005007223 */ /* 0x000fc800000100ff */
[----:B------:R-:W-:-:S07]  /*06a0*/  FFMA.FTZ R7, R7, R0, R7 ;  /* 0x0000000007077223 */ /* 0x000fce0000010007 */
.L_x_2:
[----:B------:R-:W-:Y:S05]  /*06b0*/  BSYNC B0 ;  /* 0x0000000000007941 */ /* 0x000fea0003800000 */
.L_x_0:
[----:B------:R-:W0:Y:S01]  /*06c0*/  LDC.64 R4, c[0x0][0x240] ;  /* 0x00009000ff047b82 */ /* 0x000e220000000a00 */
[----:B------:R-:W-:-:S05]  /*06d0*/  LEA R3, R2, R3, 0x2 ;  /* 0x0000000302037211 */ /* 0x000fca00078e10ff */
[----:B0-----:R-:W-:Y:S01]  /*06e0*/  IMAD.WIDE R2, R3, 0x4, R4 ;  /* 0x0000000403027825 */ /* 0x001fe200078e0204 */
[----:B------:R-:W-:Y:S06]  /*06f0*/  @!P0 EXIT ;  /* 0x000000000000894d */ /* 0x000fec0003800000 */
[----:B------:R-:W-:Y:S01]  /*0700*/  STG.E desc[UR6][R2.64], R7 ;  /* 0x0000000702007986 */ /* 0x000fe2000c101906 */
[----:B------:R-:W-:Y:S05]  /*0710*/  EXIT ;  /* 0x000000000000794d */ /* 0x000fea0003800000 */
.L_x_3:
[----:B------:R-:W-:-:S00]  /*0720*/  BRA `(.L_x_3) ;  /* 0xfffffffc00fc7947 */ /* 0x000fc0000383ffff */
[----:B------:R-:W-:-:S00]  /*0730*/  NOP ;  /* 0x0000000000007918 */ /* 0x000fc00000000000 */
        /* <DEDUP_REMOVED lines=12> */
.L_x_4:


//--------------------- .nv.global.init           --------------------------
	.section	.nv.global.init,"aw",@progbits
.nv.global.init:
	.type		_$_str,@object
	.size		_$_str,(_$_str_$_2 - _$_str)
_$_str:
        /*0000*/ 	.byte	0x5f, 0x5f, 0x43, 0x55, 0x44, 0x41, 0x5f, 0x46, 0x54, 0x5a, 0x00
	.type		_$_str_$_2,@object
	.size		_$_str_$_2,(.L_1 - _$_str_$_2)
_$_str_$_2:
        /*000b*/ 	.byte	0x5f, 0x5f, 0x43, 0x55, 0x44, 0x41, 0x5f, 0x50, 0x52, 0x45, 0x43, 0x5f, 0x53, 0x51, 0x52, 0x54
        /*001b*/ 	.byte	0x00
.L_1:


//--------------------- .nv.shared.triton_poi_fused_tanh_1 --------------------------
	.section	.nv.shared.triton_poi_fused_tanh_1,"aw",@nobits
	.sectionflags	@""
	.align	16
	.zero		1024


//--------------------- .nv.constant0.triton_poi_fused_tanh_1 --------------------------
	.section	.nv.constant0.triton_poi_fused_tanh_1,"a",@progbits
	.sectionflags	@""
	.align	4
.nv.constant0.triton_poi_fused_tanh_1:
	.zero		592
